//
// Generated by NVIDIA NVVM Compiler
//
// Compiler Build ID: CL-36424714
// Cuda compilation tools, release 13.0, V13.0.88
// Based on NVVM 20.0.0
//

.version 9.0
.target sm_100
.address_size 64

	// .globl	_Z44read_coalesced_write_stride_matrix_transposePfS_ii

.visible .entry _Z44read_coalesced_write_stride_matrix_transposePfS_ii(
	.param .u64 .ptr .align 1 _Z44read_coalesced_write_stride_matrix_transposePfS_ii_param_0,
	.param .u64 .ptr .align 1 _Z44read_coalesced_write_stride_matrix_transposePfS_ii_param_1,
	.param .u32 _Z44read_coalesced_write_stride_matrix_transposePfS_ii_param_2,
	.param .u32 _Z44read_coalesced_write_stride_matrix_transposePfS_ii_param_3
)
{
	.reg .pred 	%p<4>;
	.reg .b32 	%r<15>;
	.reg .b32 	%f<2>;
	.reg .b64 	%rd<9>;

	ld.param.u64 	%rd1, [_Z44read_coalesced_write_stride_matrix_transposePfS_ii_param_0];
	ld.param.u64 	%rd2, [_Z44read_coalesced_write_stride_matrix_transposePfS_ii_param_1];
	ld.param.u32 	%r3, [_Z44read_coalesced_write_stride_matrix_transposePfS_ii_param_2];
	ld.param.u32 	%r5, [_Z44read_coalesced_write_stride_matrix_transposePfS_ii_param_3];
	mov.u32 	%r6, %ctaid.x;
	mov.u32 	%r7, %ntid.x;
	mov.u32 	%r8, %tid.x;
	mad.lo.s32 	%r1, %r6, %r7, %r8;
	mov.u32 	%r9, %ctaid.y;
	mov.u32 	%r10, %ntid.y;
	mov.u32 	%r11, %tid.y;
	mad.lo.s32 	%r12, %r9, %r10, %r11;
	setp.ge.s32 	%p1, %r1, %r3;
	setp.ge.s32 	%p2, %r12, %r5;
	or.pred  	%p3, %p1, %p2;
	@%p3 bra 	$L__BB0_2;
	cvta.to.global.u64 	%rd3, %rd1;
	cvta.to.global.u64 	%rd4, %rd2;
	mad.lo.s32 	%r13, %r3, %r12, %r1;
	mul.wide.s32 	%rd5, %r13, 4;
	add.s64 	%rd6, %rd3, %rd5;
	ld.global.f32 	%f1, [%rd6];
	mad.lo.s32 	%r14, %r5, %r1, %r12;
	mul.wide.s32 	%rd7, %r14, 4;
	add.s64 	%rd8, %rd4, %rd7;
	st.global.f32 	[%rd8], %f1;
$L__BB0_2:
	ret;

}
	// .globl	_Z44read_stride_write_coalesced_matrix_transposePfS_ii
.visible .entry _Z44read_stride_write_coalesced_matrix_transposePfS_ii(
	.param .u64 .ptr .align 1 _Z44read_stride_write_coalesced_matrix_transposePfS_ii_param_0,
	.param .u64 .ptr .align 1 _Z44read_stride_write_coalesced_matrix_transposePfS_ii_param_1,
	.param .u32 _Z44read_stride_write_coalesced_matrix_transposePfS_ii_param_2,
	.param .u32 _Z44read_stride_write_coalesced_matrix_transposePfS_ii_param_3
)
{
	.reg .pred 	%p<4>;
	.reg .b32 	%r<15>;
	.reg .b32 	%f<2>;
	.reg .b64 	%rd<9>;

	ld.param.u64 	%rd1, [_Z44read_stride_write_coalesced_matrix_transposePfS_ii_param_0];
	ld.param.u64 	%rd2, [_Z44read_stride_write_coalesced_matrix_transposePfS_ii_param_1];
	ld.param.u32 	%r3, [_Z44read_stride_write_coalesced_matrix_transposePfS_ii_param_2];
	ld.param.u32 	%r5, [_Z44read_stride_write_coalesced_matrix_transposePfS_ii_param_3];
	mov.u32 	%r6, %ctaid.x;
	mov.u32 	%r7, %ntid.x;
	mov.u32 	%r8, %tid.x;
	mad.lo.s32 	%r1, %r6, %r7, %r8;
	mov.u32 	%r9, %ctaid.y;
	mov.u32 	%r10, %ntid.y;
	mov.u32 	%r11, %tid.y;
	mad.lo.s32 	%r12, %r9, %r10, %r11;
	setp.ge.s32 	%p1, %r1, %r3;
	setp.ge.s32 	%p2, %r12, %r5;
	or.pred  	%p3, %p1, %p2;
	@%p3 bra 	$L__BB1_2;
	cvta.to.global.u64 	%rd3, %rd1;
	cvta.to.global.u64 	%rd4, %rd2;
	mad.lo.s32 	%r13, %r5, %r1, %r12;
	mul.wide.s32 	%rd5, %r13, 4;
	add.s64 	%rd6, %rd3, %rd5;
	ld.global.f32 	%f1, [%rd6];
	mad.lo.s32 	%r14, %r3, %r12, %r1;
	mul.wide.s32 	%rd7, %r14, 4;
	add.s64 	%rd8, %rd4, %rd7;
	st.global.f32 	[%rd8], %f1;
$L__BB1_2:
	ret;

}
	// .globl	_Z8copy_rowPfS_ii
.visible .entry _Z8copy_rowPfS_ii(
	.param .u64 .ptr .align 1 _Z8copy_rowPfS_ii_param_0,
	.param .u64 .ptr .align 1 _Z8copy_rowPfS_ii_param_1,
	.param .u32 _Z8copy_rowPfS_ii_param_2,
	.param .u32 _Z8copy_rowPfS_ii_param_3
)
{
	.reg .pred 	%p<4>;
	.reg .b32 	%r<14>;
	.reg .b32 	%f<2>;
	.reg .b64 	%rd<8>;

	ld.param.u64 	%rd1, [_Z8copy_rowPfS_ii_param_0];
	ld.param.u64 	%rd2, [_Z8copy_rowPfS_ii_param_1];
	ld.param.u32 	%r3, [_Z8copy_rowPfS_ii_param_2];
	ld.param.u32 	%r4, [_Z8copy_rowPfS_ii_param_3];
	mov.u32 	%r6, %ctaid.x;
	mov.u32 	%r7, %ntid.x;
	mov.u32 	%r8, %tid.x;
	mad.lo.s32 	%r1, %r6, %r7, %r8;
	mov.u32 	%r9, %ctaid.y;
	mov.u32 	%r10, %ntid.y;
	mov.u32 	%r11, %tid.y;
	mad.lo.s32 	%r12, %r9, %r10, %r11;
	setp.ge.s32 	%p1, %r1, %r3;
	setp.ge.s32 	%p2, %r12, %r4;
	or.pred  	%p3, %p1, %p2;
	@%p3 bra 	$L__BB2_2;
	cvta.to.global.u64 	%rd3, %rd1;
	cvta.to.global.u64 	%rd4, %rd2;
	mad.lo.s32 	%r13, %r3, %r12, %r1;
	mul.wide.s32 	%rd5, %r13, 4;
	add.s64 	%rd6, %rd3, %rd5;
	ld.global.f32 	%f1, [%rd6];
	add.s64 	%rd7, %rd4, %rd5;
	st.global.f32 	[%rd7], %f1;
$L__BB2_2:
	ret;

}
	// .globl	_Z11copy_columnPfS_ii
.visible .entry _Z11copy_columnPfS_ii(
	.param .u64 .ptr .align 1 _Z11copy_columnPfS_ii_param_0,
	.param .u64 .ptr .align 1 _Z11copy_columnPfS_ii_param_1,
	.param .u32 _Z11copy_columnPfS_ii_param_2,
	.param .u32 _Z11copy_columnPfS_ii_param_3
)
{
	.reg .pred 	%p<4>;
	.reg .b32 	%r<14>;
	.reg .b32 	%f<2>;
	.reg .b64 	%rd<8>;

	ld.param.u64 	%rd1, [_Z11copy_columnPfS_ii_param_0];
	ld.param.u64 	%rd2, [_Z11copy_columnPfS_ii_param_1];
	ld.param.u32 	%r4, [_Z11copy_columnPfS_ii_param_2];
	ld.param.u32 	%r5, [_Z11copy_columnPfS_ii_param_3];
	mov.u32 	%r6, %ctaid.x;
	mov.u32 	%r7, %ntid.x;
	mov.u32 	%r8, %tid.x;
	mad.lo.s32 	%r1, %r6, %r7, %r8;
	mov.u32 	%r9, %ctaid.y;
	mov.u32 	%r10, %ntid.y;
	mov.u32 	%r11, %tid.y;
	mad.lo.s32 	%r12, %r9, %r10, %r11;
	setp.ge.s32 	%p1, %r1, %r4;
	setp.ge.s32 	%p2, %r12, %r5;
	or.pred  	%p3, %p1, %p2;
	@%p3 bra 	$L__BB3_2;
	cvta.to.global.u64 	%rd3, %rd1;
	cvta.to.global.u64 	%rd4, %rd2;
	mad.lo.s32 	%r13, %r5, %r1, %r12;
	mul.wide.s32 	%rd5, %r13, 4;
	add.s64 	%rd6, %rd3, %rd5;
	ld.global.f32 	%f1, [%rd6];
	add.s64 	%rd7, %rd4, %rd5;
	st.global.f32 	[%rd7], %f1;
$L__BB3_2:
	ret;

}
	// .globl	_Z19transposeUnroll4RowPfS_ii
.visible .entry _Z19transposeUnroll4RowPfS_ii(
	.param .u64 .ptr .align 1 _Z19transposeUnroll4RowPfS_ii_param_0,
	.param .u64 .ptr .align 1 _Z19transposeUnroll4RowPfS_ii_param_1,
	.param .u32 _Z19transposeUnroll4RowPfS_ii_param_2,
	.param .u32 _Z19transposeUnroll4RowPfS_ii_param_3
)
{
	.reg .pred 	%p<4>;
	.reg .b32 	%r<25>;
	.reg .b32 	%f<5>;
	.reg .b64 	%rd<21>;

	ld.param.u64 	%rd1, [_Z19transposeUnroll4RowPfS_ii_param_0];
	ld.param.u64 	%rd2, [_Z19transposeUnroll4RowPfS_ii_param_1];
	ld.param.u32 	%r5, [_Z19transposeUnroll4RowPfS_ii_param_2];
	ld.param.u32 	%r6, [_Z19transposeUnroll4RowPfS_ii_param_3];
	mov.u32 	%r1, %ntid.x;
	mov.u32 	%r7, %ctaid.x;
	mul.lo.s32 	%r8, %r7, %r1;
	shl.b32 	%r9, %r8, 2;
	mov.u32 	%r10, %tid.x;
	add.s32 	%r11, %r9, %r10;
	mov.u32 	%r12, %ntid.y;
	mov.u32 	%r13, %ctaid.y;
	mov.u32 	%r14, %tid.y;
	mad.lo.s32 	%r15, %r12, %r13, %r14;
	mad.lo.s32 	%r2, %r5, %r15, %r11;
	mad.lo.s32 	%r3, %r6, %r11, %r15;
	mad.lo.s32 	%r17, %r1, 3, %r11;
	setp.ge.u32 	%p1, %r17, %r5;
	setp.ge.u32 	%p2, %r15, %r6;
	or.pred  	%p3, %p1, %p2;
	@%p3 bra 	$L__BB4_2;
	cvta.to.global.u64 	%rd3, %rd1;
	cvta.to.global.u64 	%rd4, %rd2;
	mul.wide.u32 	%rd5, %r2, 4;
	add.s64 	%rd6, %rd3, %rd5;
	ld.global.f32 	%f1, [%rd6];
	mul.wide.u32 	%rd7, %r3, 4;
	add.s64 	%rd8, %rd4, %rd7;
	st.global.f32 	[%rd8], %f1;
	add.s32 	%r18, %r2, %r1;
	mul.wide.u32 	%rd9, %r18, 4;
	add.s64 	%rd10, %rd3, %rd9;
	ld.global.f32 	%f2, [%rd10];
	mul.lo.s32 	%r19, %r6, %r1;
	add.s32 	%r20, %r3, %r19;
	mul.wide.u32 	%rd11, %r20, 4;
	add.s64 	%rd12, %rd4, %rd11;
	st.global.f32 	[%rd12], %f2;
	add.s32 	%r21, %r18, %r1;
	mul.wide.u32 	%rd13, %r21, 4;
	add.s64 	%rd14, %rd3, %rd13;
	ld.global.f32 	%f3, [%rd14];
	add.s32 	%r22, %r20, %r19;
	mul.wide.u32 	%rd15, %r22, 4;
	add.s64 	%rd16, %rd4, %rd15;
	st.global.f32 	[%rd16], %f3;
	add.s32 	%r23, %r21, %r1;
	mul.wide.u32 	%rd17, %r23, 4;
	add.s64 	%rd18, %rd3, %rd17;
	ld.global.f32 	%f4, [%rd18];
	add.s32 	%r24, %r22, %r19;
	mul.wide.u32 	%rd19, %r24, 4;
	add.s64 	%rd20, %rd4, %rd19;
	st.global.f32 	[%rd20], %f4;
$L__BB4_2:
	ret;

}
	// .globl	_Z22transpose_diagonal_rowPfS_ii
.visible .entry _Z22transpose_diagonal_rowPfS_ii(
	.param .u64 .ptr .align 1 _Z22transpose_diagonal_rowPfS_ii_param_0,
	.param .u64 .ptr .align 1 _Z22transpose_diagonal_rowPfS_ii_param_1,
	.param .u32 _Z22transpose_diagonal_rowPfS_ii_param_2,
	.param .u32 _Z22transpose_diagonal_rowPfS_ii_param_3
)
{
	.reg .pred 	%p<4>;
	.reg .b32 	%r<16>;
	.reg .b32 	%f<2>;
	.reg .b64 	%rd<9>;

	ld.param.u64 	%rd1, [_Z22transpose_diagonal_rowPfS_ii_param_0];
	ld.param.u64 	%rd2, [_Z22transpose_diagonal_rowPfS_ii_param_1];
	ld.param.u32 	%r3, [_Z22transpose_diagonal_rowPfS_ii_param_2];
	ld.param.u32 	%r5, [_Z22transpose_diagonal_rowPfS_ii_param_3];
	mov.u32 	%r6, %ctaid.x;
	mov.u32 	%r7, %ctaid.y;
	add.s32 	%r8, %r6, %r7;
	mov.u32 	%r9, %nctaid.x;
	rem.u32 	%r10, %r8, %r9;
	mov.u32 	%r11, %tid.x;
	mad.lo.s32 	%r1, %r6, %r6, %r11;
	mov.u32 	%r12, %tid.y;
	mad.lo.s32 	%r13, %r10, %r7, %r12;
	setp.ge.s32 	%p1, %r1, %r3;
	setp.ge.s32 	%p2, %r13, %r5;
	or.pred  	%p3, %p1, %p2;
	@%p3 bra 	$L__BB5_2;
	cvta.to.global.u64 	%rd3, %rd1;
	cvta.to.global.u64 	%rd4, %rd2;
	mad.lo.s32 	%r14, %r13, %r3, %r1;
	mul.wide.s32 	%rd5, %r14, 4;
	add.s64 	%rd6, %rd3, %rd5;
	ld.global.f32 	%f1, [%rd6];
	mad.lo.s32 	%r15, %r5, %r1, %r13;
	mul.wide.s32 	%rd7, %r15, 4;
	add.s64 	%rd8, %rd4, %rd7;
	st.global.f32 	[%rd8], %f1;
$L__BB5_2:
	ret;

}


// ===== COMPILED SASS (sm_100) =====

	.target	sm_100

	.elftype	@"ET_EXEC"


//--------------------- .note.nv.tkinfo           --------------------------
	.section	.note.nv.tkinfo,"",@"SHT_NOTE"
	.sectionflags	@"SHF_NOTE_NV_TKINFO"
	.tkinfo
        /*0018*/ 	.word	0x00000002
        /*0030*/ 	.string	""
        /*0030*/ 	.string	"ptxas"
        /*0030*/ 	.string	"Cuda compilation tools, release 13.0, V13.0.88"
        /*0030*/ 	.string	"Build cuda_13.0.r13.0/compiler.36424714_0"
        /*0030*/ 	.string	"-arch sm_100 -m 64 "



//--------------------- .note.nv.cuinfo           --------------------------
	.section	.note.nv.cuinfo,"",@"SHT_NOTE"
	.sectionflags	@"SHF_NOTE_NV_CUINFO"
        /*0018*/ 	.short	0x0002
        /*001a*/ 	.short	0x0064
        /*001c*/ 	.short	0x0082
	.zero		2


//--------------------- .nv.info                  --------------------------
	.section	.nv.info,"",@"SHT_CUDA_INFO"
	.align	4


	//----- nvinfo : EIATTR_REGCOUNT
	.align		4
        /*0000*/ 	.byte	0x04, 0x2f
        /*0002*/ 	.short	(.L_1 - .L_0)
	.align		4
.L_0:
        /*0004*/ 	.word	index@(_Z44read_coalesced_write_stride_matrix_transposePfS_ii)
        /*0008*/ 	.word	0x0000000a


	//----- nvinfo : EIATTR_FRAME_SIZE
	.align		4
.L_1:
        /*000c*/ 	.byte	0x04, 0x11
        /*000e*/ 	.short	(.L_3 - .L_2)
	.align		4
.L_2:
        /*0010*/ 	.word	index@(_Z44read_coalesced_write_stride_matrix_transposePfS_ii)
        /*0014*/ 	.word	0x00000000


	//----- nvinfo : EIATTR_REGCOUNT
	.align		4
.L_3:
        /*0018*/ 	.byte	0x04, 0x2f
        /*001a*/ 	.short	(.L_5 - .L_4)
	.align		4
.L_4:
        /*001c*/ 	.word	index@(_Z44read_stride_write_coalesced_matrix_transposePfS_ii)
        /*0020*/ 	.word	0x0000000a


	//----- nvinfo : EIATTR_FRAME_SIZE
	.align		4
.L_5:
        /*0024*/ 	.byte	0x04, 0x11
        /*0026*/ 	.short	(.L_7 - .L_6)
	.align		4
.L_6:
        /*0028*/ 	.word	index@(_Z44read_stride_write_coalesced_matrix_transposePfS_ii)
        /*002c*/ 	.word	0x00000000


	//----- nvinfo : EIATTR_REGCOUNT
	.align		4
.L_7:
        /*0030*/ 	.byte	0x04, 0x2f
        /*0032*/ 	.short	(.L_9 - .L_8)
	.align		4
.L_8:
        /*0034*/ 	.word	index@(_Z8copy_rowPfS_ii)
        /*0038*/ 	.word	0x0000000a


	//----- nvinfo : EIATTR_FRAME_SIZE
	.align		4
.L_9:
        /*003c*/ 	.byte	0x04, 0x11
        /*003e*/ 	.short	(.L_11 - .L_10)
	.align		4
.L_10:
        /*0040*/ 	.word	index@(_Z8copy_rowPfS_ii)
        /*0044*/ 	.word	0x00000000


	//----- nvinfo : EIATTR_REGCOUNT
	.align		4
.L_11:
        /*0048*/ 	.byte	0x04, 0x2f
        /*004a*/ 	.short	(.L_13 - .L_12)
	.align		4
.L_12:
        /*004c*/ 	.word	index@(_Z11copy_columnPfS_ii)
        /*0050*/ 	.word	0x0000000a


	//----- nvinfo : EIATTR_FRAME_SIZE
	.align		4
.L_13:
        /*0054*/ 	.byte	0x04, 0x11
        /*0056*/ 	.short	(.L_15 - .L_14)
	.align		4
.L_14:
        /*0058*/ 	.word	index@(_Z11copy_columnPfS_ii)
        /*005c*/ 	.word	0x00000000


	//----- nvinfo : EIATTR_REGCOUNT
	.align		4
.L_15:
        /*0060*/ 	.byte	0x04, 0x2f
        /*0062*/ 	.short	(.L_17 - .L_16)
	.align		4
.L_16:
        /*0064*/ 	.word	index@(_Z19transposeUnroll4RowPfS_ii)
        /*0068*/ 	.word	0x00000018


	//----- nvinfo : EIATTR_FRAME_SIZE
	.align		4
.L_17:
        /*006c*/ 	.byte	0x04, 0x11
        /*006e*/ 	.short	(.L_19 - .L_18)
	.align		4
.L_18:
        /*0070*/ 	.word	index@(_Z19transposeUnroll4RowPfS_ii)
        /*0074*/ 	.word	0x00000000


	//----- nvinfo : EIATTR_REGCOUNT
	.align		4
.L_19:
        /*0078*/ 	.byte	0x04, 0x2f
        /*007a*/ 	.short	(.L_21 - .L_20)
	.align		4
.L_20:
        /*007c*/ 	.word	index@(_Z22transpose_diagonal_rowPfS_ii)
        /*0080*/ 	.word	0x0000000a


	//----- nvinfo : EIATTR_FRAME_SIZE
	.align		4
.L_21:
        /*0084*/ 	.byte	0x04, 0x11
        /*0086*/ 	.short	(.L_23 - .L_22)
	.align		4
.L_22:
        /*0088*/ 	.word	index@(_Z22transpose_diagonal_rowPfS_ii)
        /*008c*/ 	.word	0x00000000


	//----- nvinfo : EIATTR_MIN_STACK_SIZE
	.align		4
.L_23:
        /*0090*/ 	.byte	0x04, 0x12
        /*0092*/ 	.short	(.L_25 - .L_24)
	.align		4
.L_24:
        /*0094*/ 	.word	index@(_Z22transpose_diagonal_rowPfS_ii)
        /*0098*/ 	.word	0x00000000


	//----- nvinfo : EIATTR_MIN_STACK_SIZE
	.align		4
.L_25:
        /*009c*/ 	.byte	0x04, 0x12
        /*009e*/ 	.short	(.L_27 - .L_26)
	.align		4
.L_26:
        /*00a0*/ 	.word	index@(_Z19transposeUnroll4RowPfS_ii)
        /*00a4*/ 	.word	0x00000000


	//----- nvinfo : EIATTR_MIN_STACK_SIZE
	.align		4
.L_27:
        /*00a8*/ 	.byte	0x04, 0x12
        /*00aa*/ 	.short	(.L_29 - .L_28)
	.align		4
.L_28:
        /*00ac*/ 	.word	index@(_Z11copy_columnPfS_ii)
        /*00b0*/ 	.word	0x00000000


	//----- nvinfo : EIATTR_MIN_STACK_SIZE
	.align		4
.L_29:
        /*00b4*/ 	.byte	0x04, 0x12
        /*00b6*/ 	.short	(.L_31 - .L_30)
	.align		4
.L_30:
        /*00b8*/ 	.word	index@(_Z8copy_rowPfS_ii)
        /*00bc*/ 	.word	0x00000000


	//----- nvinfo : EIATTR_MIN_STACK_SIZE
	.align		4
.L_31:
        /*00c0*/ 	.byte	0x04, 0x12
        /*00c2*/ 	.short	(.L_33 - .L_32)
	.align		4
.L_32:
        /*00c4*/ 	.word	index@(_Z44read_stride_write_coalesced_matrix_transposePfS_ii)
        /*00c8*/ 	.word	0x00000000


	//----- nvinfo : EIATTR_MIN_STACK_SIZE
	.align		4
.L_33:
        /*00cc*/ 	.byte	0x04, 0x12
        /*00ce*/ 	.short	(.L_35 - .L_34)
	.align		4
.L_34:
        /*00d0*/ 	.word	index@(_Z44read_coalesced_write_stride_matrix_transposePfS_ii)
        /*00d4*/ 	.word	0x00000000
.L_35:


//--------------------- .nv.compat                --------------------------
	.section	.nv.compat,"",@"SHT_CUDA_COMPAT_INFO"
	.align	4
        /*0000*/ 	.byte	0x02, 0x09, 0x00, 0x00, 0x02, 0x02, 0x01, 0x00, 0x02, 0x05, 0x05, 0x00, 0x03, 0x07, 0x01, 0x01
        /*0010*/ 	.byte	0x02, 0x03, 0x00, 0x00, 0x02, 0x06, 0x01, 0x00, 0x04, 0x0b, 0x08, 0x00, 0x09, 0x00, 0x00, 0x00
        /*0020*/ 	.byte	0x00, 0x00, 0x00, 0x00


//--------------------- .nv.info._Z22transpose_diagonal_rowPfS_ii --------------------------
	.section	.nv.info._Z22transpose_diagonal_rowPfS_ii,"",@"SHT_CUDA_INFO"
	.sectionflags	@""
	.align	4


	//----- nvinfo : EIATTR_CUDA_API_VERSION
	.align		4
        /*0000*/ 	.byte	0x04, 0x37
        /*0002*/ 	.short	(.L_37 - .L_36)
.L_36:
        /*0004*/ 	.word	0x00000082


	//----- nvinfo : EIATTR_KPARAM_INFO
	.align		4
.L_37:
        /*0008*/ 	.byte	0x04, 0x17
        /*000a*/ 	.short	(.L_39 - .L_38)
.L_38:
        /*000c*/ 	.word	0x00000000
        /*0010*/ 	.short	0x0003
        /*0012*/ 	.short	0x0014
        /*0014*/ 	.byte	0x00, 0xf0, 0x11, 0x00


	//----- nvinfo : EIATTR_KPARAM_INFO
	.align		4
.L_39:
        /*0018*/ 	.byte	0x04, 0x17
        /*001a*/ 	.short	(.L_41 - .L_40)
.L_40:
        /*001c*/ 	.word	0x00000000
        /*0020*/ 	.short	0x0002
        /*0022*/ 	.short	0x0010
        /*0024*/ 	.byte	0x00, 0xf0, 0x11, 0x00


	//----- nvinfo : EIATTR_KPARAM_INFO
	.align		4
.L_41:
        /*0028*/ 	.byte	0x04, 0x17
        /*002a*/ 	.short	(.L_43 - .L_42)
.L_42:
        /*002c*/ 	.word	0x00000000
        /*0030*/ 	.short	0x0001
        /*0032*/ 	.short	0x0008
        /*0034*/ 	.byte	0x00, 0xf5, 0x21, 0x00


	//----- nvinfo : EIATTR_KPARAM_INFO
	.align		4
.L_43:
        /*0038*/ 	.byte	0x04, 0x17
        /*003a*/ 	.short	(.L_45 - .L_44)
.L_44:
        /*003c*/ 	.word	0x00000000
        /*0040*/ 	.short	0x0000
        /*0042*/ 	.short	0x0000
        /*0044*/ 	.byte	0x00, 0xf5, 0x21, 0x00


	//----- nvinfo : EIATTR_SPARSE_MMA_MASK
	.align		4
.L_45:
        /*0048*/ 	.byte	0x03, 0x50
        /*004a*/ 	.short	0x0000


	//----- nvinfo : EIATTR_MAXREG_COUNT
	.align		4
        /*004c*/ 	.byte	0x03, 0x1b
        /*004e*/ 	.short	0x00ff


	//----- nvinfo : EIATTR_MERCURY_ISA_VERSION
	.align		4
        /*0050*/ 	.byte	0x03, 0x5f
        /*0052*/ 	.short	0x0101


	//----- nvinfo : EIATTR_VRC_CTA_INIT_COUNT
	.align		4
        /*0054*/ 	.byte	0x02, 0x4a
	.zero		1
	.zero		1


	//----- nvinfo : EIATTR_EXIT_INSTR_OFFSETS
	.align		4
        /*0058*/ 	.byte	0x04, 0x1c
        /*005a*/ 	.short	(.L_47 - .L_46)


	//   ....[0]....
.L_46:
        /*005c*/ 	.word	0x000001d0


	//   ....[1]....
        /*0060*/ 	.word	0x00000270


	//----- nvinfo : EIATTR_CBANK_PARAM_SIZE
	.align		4
.L_47:
        /*0064*/ 	.byte	0x03, 0x19
        /*0066*/ 	.short	0x0018


	//----- nvinfo : EIATTR_PARAM_CBANK
	.align		4
        /*0068*/ 	.byte	0x04, 0x0a
        /*006a*/ 	.short	(.L_49 - .L_48)
	.align		4
.L_48:
        /*006c*/ 	.word	index@(.nv.constant0._Z22transpose_diagonal_rowPfS_ii)
        /*0070*/ 	.short	0x0380
        /*0072*/ 	.short	0x0018


	//----- nvinfo : EIATTR_SW_WAR
	.align		4
.L_49:
        /*0074*/ 	.byte	0x04, 0x36
        /*0076*/ 	.short	(.L_51 - .L_50)
.L_50:
        /*0078*/ 	.word	0x00000008
.L_51:


//--------------------- .nv.info._Z19transposeUnroll4RowPfS_ii --------------------------
	.section	.nv.info._Z19transposeUnroll4RowPfS_ii,"",@"SHT_CUDA_INFO"
	.sectionflags	@""
	.align	4


	//----- nvinfo : EIATTR_CUDA_API_VERSION
	.align		4
        /*0000*/ 	.byte	0x04, 0x37
        /*0002*/ 	.short	(.L_53 - .L_52)
.L_52:
        /*0004*/ 	.word	0x00000082


	//----- nvinfo : EIATTR_KPARAM_INFO
	.align		4
.L_53:
        /*0008*/ 	.byte	0x04, 0x17
        /*000a*/ 	.short	(.L_55 - .L_54)
.L_54:
        /*000c*/ 	.word	0x00000000
        /*0010*/ 	.short	0x0003
        /*0012*/ 	.short	0x0014
        /*0014*/ 	.byte	0x00, 0xf0, 0x11, 0x00


	//----- nvinfo : EIATTR_KPARAM_INFO
	.align		4
.L_55:
        /*0018*/ 	.byte	0x04, 0x17
        /*001a*/ 	.short	(.L_57 - .L_56)
.L_56:
        /*001c*/ 	.word	0x00000000
        /*0020*/ 	.short	0x0002
        /*0022*/ 	.short	0x0010
        /*0024*/ 	.byte	0x00, 0xf0, 0x11, 0x00


	//----- nvinfo : EIATTR_KPARAM_INFO
	.align		4
.L_57:
        /*0028*/ 	.byte	0x04, 0x17
        /*002a*/ 	.short	(.L_59 - .L_58)
.L_58:
        /*002c*/ 	.word	0x00000000
        /*0030*/ 	.short	0x0001
        /*0032*/ 	.short	0x0008
        /*0034*/ 	.byte	0x00, 0xf5, 0x21, 0x00


	//----- nvinfo : EIATTR_KPARAM_INFO
	.align		4
.L_59:
        /*0038*/ 	.byte	0x04, 0x17
        /*003a*/ 	.short	(.L_61 - .L_60)
.L_60:
        /*003c*/ 	.word	0x00000000
        /*0040*/ 	.short	0x0000
        /*0042*/ 	.short	0x0000
        /*0044*/ 	.byte	0x00, 0xf5, 0x21, 0x00


	//----- nvinfo : EIATTR_SPARSE_MMA_MASK
	.align		4
.L_61:
        /*0048*/ 	.byte	0x03, 0x50
        /*004a*/ 	.short	0x0000


	//----- nvinfo : EIATTR_MAXREG_COUNT
	.align		4
        /*004c*/ 	.byte	0x03, 0x1b
        /*004e*/ 	.short	0x00ff


	//----- nvinfo : EIATTR_MERCURY_ISA_VERSION
	.align		4
        /*0050*/ 	.byte	0x03, 0x5f
        /*0052*/ 	.short	0x0101


	//----- nvinfo : EIATTR_VRC_CTA_INIT_COUNT
	.align		4
        /*0054*/ 	.byte	0x02, 0x4a
	.zero		1
	.zero		1


	//----- nvinfo : EIATTR_EXIT_INSTR_OFFSETS
	.align		4
        /*0058*/ 	.byte	0x04, 0x1c
        /*005a*/ 	.short	(.L_63 - .L_62)


	//   ....[0]....
.L_62:
        /*005c*/ 	.word	0x00000100


	//   ....[1]....
        /*0060*/ 	.word	0x000002a0


	//----- nvinfo : EIATTR_CBANK_PARAM_SIZE
	.align		4
.L_63:
        /*0064*/ 	.byte	0x03, 0x19
        /*0066*/ 	.short	0x0018


	//----- nvinfo : EIATTR_PARAM_CBANK
	.align		4
        /*0068*/ 	.byte	0x04, 0x0a
        /*006a*/ 	.short	(.L_65 - .L_64)
	.align		4
.L_64:
        /*006c*/ 	.word	index@(.nv.constant0._Z19transposeUnroll4RowPfS_ii)
        /*0070*/ 	.short	0x0380
        /*0072*/ 	.short	0x0018


	//----- nvinfo : EIATTR_SW_WAR
	.align		4
.L_65:
        /*0074*/ 	.byte	0x04, 0x36
        /*0076*/ 	.short	(.L_67 - .L_66)
.L_66:
        /*0078*/ 	.word	0x00000008
.L_67:


//--------------------- .nv.info._Z11copy_columnPfS_ii --------------------------
	.section	.nv.info._Z11copy_columnPfS_ii,"",@"SHT_CUDA_INFO"
	.sectionflags	@""
	.align	4


	//----- nvinfo : EIATTR_CUDA_API_VERSION
	.align		4
        /*0000*/ 	.byte	0x04, 0x37
        /*0002*/ 	.short	(.L_69 - .L_68)
.L_68:
        /*0004*/ 	.word	0x00000082


	//----- nvinfo : EIATTR_KPARAM_INFO
	.align		4
.L_69:
        /*0008*/ 	.byte	0x04, 0x17
        /*000a*/ 	.short	(.L_71 - .L_70)
.L_70:
        /*000c*/ 	.word	0x00000000
        /*0010*/ 	.short	0x0003
        /*0012*/ 	.short	0x0014
        /*0014*/ 	.byte	0x00, 0xf0, 0x11, 0x00


	//----- nvinfo : EIATTR_KPARAM_INFO
	.align		4
.L_71:
        /*0018*/ 	.byte	0x04, 0x17
        /*001a*/ 	.short	(.L_73 - .L_72)
.L_72:
        /*001c*/ 	.word	0x00000000
        /*0020*/ 	.short	0x0002
        /*0022*/ 	.short	0x0010
        /*0024*/ 	.byte	0x00, 0xf0, 0x11, 0x00


	//----- nvinfo : EIATTR_KPARAM_INFO
	.align		4
.L_73:
        /*0028*/ 	.byte	0x04, 0x17
        /*002a*/ 	.short	(.L_75 - .L_74)
.L_74:
        /*002c*/ 	.word	0x00000000
        /*0030*/ 	.short	0x0001
        /*0032*/ 	.short	0x0008
        /*0034*/ 	.byte	0x00, 0xf5, 0x21, 0x00


	//----- nvinfo : EIATTR_KPARAM_INFO
	.align		4
.L_75:
        /*0038*/ 	.byte	0x04, 0x17
        /*003a*/ 	.short	(.L_77 - .L_76)
.L_76:
        /*003c*/ 	.word	0x00000000
        /*0040*/ 	.short	0x0000
        /*0042*/ 	.short	0x0000
        /*0044*/ 	.byte	0x00, 0xf5, 0x21, 0x00


	//----- nvinfo : EIATTR_SPARSE_MMA_MASK
	.align		4
.L_77:
        /*0048*/ 	.byte	0x03, 0x50
        /*004a*/ 	.short	0x0000


	//----- nvinfo : EIATTR_MAXREG_COUNT
	.align		4
        /*004c*/ 	.byte	0x03, 0x1b
        /*004e*/ 	.short	0x00ff


	//----- nvinfo : EIATTR_MERCURY_ISA_VERSION
	.align		4
        /*0050*/ 	.byte	0x03, 0x5f
        /*0052*/ 	.short	0x0101


	//----- nvinfo : EIATTR_VRC_CTA_INIT_COUNT
	.align		4
        /*0054*/ 	.byte	0x02, 0x4a
	.zero		1
	.zero		1


	//----- nvinfo : EIATTR_EXIT_INSTR_OFFSETS
	.align		4
        /*0058*/ 	.byte	0x04, 0x1c
        /*005a*/ 	.short	(.L_79 - .L_78)


	//   ....[0]....
.L_78:
        /*005c*/ 	.word	0x000000c0


	//   ....[1]....
        /*0060*/ 	.word	0x00000150


	//----- nvinfo : EIATTR_CBANK_PARAM_SIZE
	.align		4
.L_79:
        /*0064*/ 	.byte	0x03, 0x19
        /*0066*/ 	.short	0x0018


	//----- nvinfo : EIATTR_PARAM_CBANK
	.align		4
        /*0068*/ 	.byte	0x04, 0x0a
        /*006a*/ 	.short	(.L_81 - .L_80)
	.align		4
.L_80:
        /*006c*/ 	.word	index@(.nv.constant0._Z11copy_columnPfS_ii)
        /*0070*/ 	.short	0x0380
        /*0072*/ 	.short	0x0018


	//----- nvinfo : EIATTR_SW_WAR
	.align		4
.L_81:
        /*0074*/ 	.byte	0x04, 0x36
        /*0076*/ 	.short	(.L_83 - .L_82)
.L_82:
        /*0078*/ 	.word	0x00000008
.L_83:


//--------------------- .nv.info._Z8copy_rowPfS_ii --------------------------
	.section	.nv.info._Z8copy_rowPfS_ii,"",@"SHT_CUDA_INFO"
	.sectionflags	@""
	.align	4


	//----- nvinfo : EIATTR_CUDA_API_VERSION
	.align		4
        /*0000*/ 	.byte	0x04, 0x37
        /*0002*/ 	.short	(.L_85 - .L_84)
.L_84:
        /*0004*/ 	.word	0x00000082


	//----- nvinfo : EIATTR_KPARAM_INFO
	.align		4
.L_85:
        /*0008*/ 	.byte	0x04, 0x17
        /*000a*/ 	.short	(.L_87 - .L_86)
.L_86:
        /*000c*/ 	.word	0x00000000
        /*0010*/ 	.short	0x0003
        /*0012*/ 	.short	0x0014
        /*0014*/ 	.byte	0x00, 0xf0, 0x11, 0x00


	//----- nvinfo : EIATTR_KPARAM_INFO
	.align		4
.L_87:
        /*0018*/ 	.byte	0x04, 0x17
        /*001a*/ 	.short	(.L_89 - .L_88)
.L_88:
        /*001c*/ 	.word	0x00000000
        /*0020*/ 	.short	0x0002
        /*0022*/ 	.short	0x0010
        /*0024*/ 	.byte	0x00, 0xf0, 0x11, 0x00


	//----- nvinfo : EIATTR_KPARAM_INFO
	.align		4
.L_89:
        /*0028*/ 	.byte	0x04, 0x17
        /*002a*/ 	.short	(.L_91 - .L_90)
.L_90:
        /*002c*/ 	.word	0x00000000
        /*0030*/ 	.short	0x0001
        /*0032*/ 	.short	0x0008
        /*0034*/ 	.byte	0x00, 0xf5, 0x21, 0x00


	//----- nvinfo : EIATTR_KPARAM_INFO
	.align		4
.L_91:
        /*0038*/ 	.byte	0x04, 0x17
        /*003a*/ 	.short	(.L_93 - .L_92)
.L_92:
        /*003c*/ 	.word	0x00000000
        /*0040*/ 	.short	0x0000
        /*0042*/ 	.short	0x0000
        /*0044*/ 	.byte	0x00, 0xf5, 0x21, 0x00


	//----- nvinfo : EIATTR_SPARSE_MMA_MASK
	.align		4
.L_93:
        /*0048*/ 	.byte	0x03, 0x50
        /*004a*/ 	.short	0x0000


	//----- nvinfo : EIATTR_MAXREG_COUNT
	.align		4
        /*004c*/ 	.byte	0x03, 0x1b
        /*004e*/ 	.short	0x00ff


	//----- nvinfo : EIATTR_MERCURY_ISA_VERSION
	.align		4
        /*0050*/ 	.byte	0x03, 0x5f
        /*0052*/ 	.short	0x0101


	//----- nvinfo : EIATTR_VRC_CTA_INIT_COUNT
	.align		4
        /*0054*/ 	.byte	0x02, 0x4a
	.zero		1
	.zero		1


	//----- nvinfo : EIATTR_EXIT_INSTR_OFFSETS
	.align		4
        /*0058*/ 	.byte	0x04, 0x1c
        /*005a*/ 	.short	(.L_95 - .L_94)


	//   ....[0]....
.L_94:
        /*005c*/ 	.word	0x000000c0


	//   ....[1]....
        /*0060*/ 	.word	0x00000150


	//----- nvinfo : EIATTR_CBANK_PARAM_SIZE
	.align		4
.L_95:
        /*0064*/ 	.byte	0x03, 0x19
        /*0066*/ 	.short	0x0018


	//----- nvinfo : EIATTR_PARAM_CBANK
	.align		4
        /*0068*/ 	.byte	0x04, 0x0a
        /*006a*/ 	.short	(.L_97 - .L_96)
	.align		4
.L_96:
        /*006c*/ 	.word	index@(.nv.constant0._Z8copy_rowPfS_ii)
        /*0070*/ 	.short	0x0380
        /*0072*/ 	.short	0x0018


	//----- nvinfo : EIATTR_SW_WAR
	.align		4
.L_97:
        /*0074*/ 	.byte	0x04, 0x36
        /*0076*/ 	.short	(.L_99 - .L_98)
.L_98:
        /*0078*/ 	.word	0x00000008
.L_99:


//--------------------- .nv.info._Z44read_stride_write_coalesced_matrix_transposePfS_ii --------------------------
	.section	.nv.info._Z44read_stride_write_coalesced_matrix_transposePfS_ii,"",@"SHT_CUDA_INFO"
	.sectionflags	@""
	.align	4


	//----- nvinfo : EIATTR_CUDA_API_VERSION
	.align		4
        /*0000*/ 	.byte	0x04, 0x37
        /*0002*/ 	.short	(.L_101 - .L_100)
.L_100:
        /*0004*/ 	.word	0x00000082


	//----- nvinfo : EIATTR_KPARAM_INFO
	.align		4
.L_101:
        /*0008*/ 	.byte	0x04, 0x17
        /*000a*/ 	.short	(.L_103 - .L_102)
.L_102:
        /*000c*/ 	.word	0x00000000
        /*0010*/ 	.short	0x0003
        /*0012*/ 	.short	0x0014
        /*0014*/ 	.byte	0x00, 0xf0, 0x11, 0x00


	//----- nvinfo : EIATTR_KPARAM_INFO
	.align		4
.L_103:
        /*0018*/ 	.byte	0x04, 0x17
        /*001a*/ 	.short	(.L_105 - .L_104)
.L_104:
        /*001c*/ 	.word	0x00000000
        /*0020*/ 	.short	0x0002
        /*0022*/ 	.short	0x0010
        /*0024*/ 	.byte	0x00, 0xf0, 0x11, 0x00


	//----- nvinfo : EIATTR_KPARAM_INFO
	.align		4
.L_105:
        /*0028*/ 	.byte	0x04, 0x17
        /*002a*/ 	.short	(.L_107 - .L_106)
.L_106:
        /*002c*/ 	.word	0x00000000
        /*0030*/ 	.short	0x0001
        /*0032*/ 	.short	0x0008
        /*0034*/ 	.byte	0x00, 0xf5, 0x21, 0x00


	//----- nvinfo : EIATTR_KPARAM_INFO
	.align		4
.L_107:
        /*0038*/ 	.byte	0x04, 0x17
        /*003a*/ 	.short	(.L_109 - .L_108)
.L_108:
        /*003c*/ 	.word	0x00000000
        /*0040*/ 	.short	0x0000
        /*0042*/ 	.short	0x0000
        /*0044*/ 	.byte	0x00, 0xf5, 0x21, 0x00


	//----- nvinfo : EIATTR_SPARSE_MMA_MASK
	.align		4
.L_109:
        /*0048*/ 	.byte	0x03, 0x50
        /*004a*/ 	.short	0x0000


	//----- nvinfo : EIATTR_MAXREG_COUNT
	.align		4
        /*004c*/ 	.byte	0x03, 0x1b
        /*004e*/ 	.short	0x00ff


	//----- nvinfo : EIATTR_MERCURY_ISA_VERSION
	.align		4
        /*0050*/ 	.byte	0x03, 0x5f
        /*0052*/ 	.short	0x0101


	//----- nvinfo : EIATTR_VRC_CTA_INIT_COUNT
	.align		4
        /*0054*/ 	.byte	0x02, 0x4a
	.zero		1
	.zero		1


	//----- nvinfo : EIATTR_EXIT_INSTR_OFFSETS
	.align		4
        /*0058*/ 	.byte	0x04, 0x1c
        /*005a*/ 	.short	(.L_111 - .L_110)


	//   ....[0]....
.L_110:
        /*005c*/ 	.word	0x000000c0


	//   ....[1]....
        /*0060*/ 	.word	0x00000160


	//----- nvinfo : EIATTR_CBANK_PARAM_SIZE
	.align		4
.L_111:
        /*0064*/ 	.byte	0x03, 0x19
        /*0066*/ 	.short	0x0018


	//----- nvinfo : EIATTR_PARAM_CBANK
	.align		4
        /*0068*/ 	.byte	0x04, 0x0a
        /*006a*/ 	.short	(.L_113 - .L_112)
	.align		4
.L_112:
        /*006c*/ 	.word	index@(.nv.constant0._Z44read_stride_write_coalesced_matrix_transposePfS_ii)
        /*0070*/ 	.short	0x0380
        /*0072*/ 	.short	0x0018


	//----- nvinfo : EIATTR_SW_WAR
	.align		4
.L_113:
        /*0074*/ 	.byte	0x04, 0x36
        /*0076*/ 	.short	(.L_115 - .L_114)
.L_114:
        /*0078*/ 	.word	0x00000008
.L_115:


//--------------------- .nv.info._Z44read_coalesced_write_stride_matrix_transposePfS_ii --------------------------
	.section	.nv.info._Z44read_coalesced_write_stride_matrix_transposePfS_ii,"",@"SHT_CUDA_INFO"
	.sectionflags	@""
	.align	4


	//----- nvinfo : EIATTR_CUDA_API_VERSION
	.align		4
        /*0000*/ 	.byte	0x04, 0x37
        /*0002*/ 	.short	(.L_117 - .L_116)
.L_116:
        /*0004*/ 	.word	0x00000082


	//----- nvinfo : EIATTR_KPARAM_INFO
	.align		4
.L_117:
        /*0008*/ 	.byte	0x04, 0x17
        /*000a*/ 	.short	(.L_119 - .L_118)
.L_118:
        /*000c*/ 	.word	0x00000000
        /*0010*/ 	.short	0x0003
        /*0012*/ 	.short	0x0014
        /*0014*/ 	.byte	0x00, 0xf0, 0x11, 0x00


	//----- nvinfo : EIATTR_KPARAM_INFO
	.align		4
.L_119:
        /*0018*/ 	.byte	0x04, 0x17
        /*001a*/ 	.short	(.L_121 - .L_120)
.L_120:
        /*001c*/ 	.word	0x00000000
        /*0020*/ 	.short	0x0002
        /*0022*/ 	.short	0x0010
        /*0024*/ 	.byte	0x00, 0xf0, 0x11, 0x00


	//----- nvinfo : EIATTR_KPARAM_INFO
	.align		4
.L_121:
        /*0028*/ 	.byte	0x04, 0x17
        /*002a*/ 	.short	(.L_123 - .L_122)
.L_122:
        /*002c*/ 	.word	0x00000000
        /*0030*/ 	.short	0x0001
        /*0032*/ 	.short	0x0008
        /*0034*/ 	.byte	0x00, 0xf5, 0x21, 0x00


	//----- nvinfo : EIATTR_KPARAM_INFO
	.align		4
.L_123:
        /*0038*/ 	.byte	0x04, 0x17
        /*003a*/ 	.short	(.L_125 - .L_124)
.L_124:
        /*003c*/ 	.word	0x00000000
        /*0040*/ 	.short	0x0000
        /*0042*/ 	.short	0x0000
        /*0044*/ 	.byte	0x00, 0xf5, 0x21, 0x00


	//----- nvinfo : EIATTR_SPARSE_MMA_MASK
	.align		4
.L_125:
        /*0048*/ 	.byte	0x03, 0x50
        /*004a*/ 	.short	0x0000


	//----- nvinfo : EIATTR_MAXREG_COUNT
	.align		4
        /*004c*/ 	.byte	0x03, 0x1b
        /*004e*/ 	.short	0x00ff


	//----- nvinfo : EIATTR_MERCURY_ISA_VERSION
	.align		4
        /*0050*/ 	.byte	0x03, 0x5f
        /*0052*/ 	.short	0x0101


	//----- nvinfo : EIATTR_VRC_CTA_INIT_COUNT
	.align		4
        /*0054*/ 	.byte	0x02, 0x4a
	.zero		1
	.zero		1


	//----- nvinfo : EIATTR_EXIT_INSTR_OFFSETS
	.align		4
        /*0058*/ 	.byte	0x04, 0x1c
        /*005a*/ 	.short	(.L_127 - .L_126)


	//   ....[0]....
.L_126:
        /*005c*/ 	.word	0x000000c0


	//   ....[1]....
        /*0060*/ 	.word	0x00000160


	//----- nvinfo : EIATTR_CBANK_PARAM_SIZE
	.align		4
.L_127:
        /*0064*/ 	.byte	0x03, 0x19
        /*0066*/ 	.short	0x0018


	//----- nvinfo : EIATTR_PARAM_CBANK
	.align		4
        /*0068*/ 	.byte	0x04, 0x0a
        /*006a*/ 	.short	(.L_129 - .L_128)
	.align		4
.L_128:
        /*006c*/ 	.word	index@(.nv.constant0._Z44read_coalesced_write_stride_matrix_transposePfS_ii)
        /*0070*/ 	.short	0x0380
        /*0072*/ 	.short	0x0018


	//----- nvinfo : EIATTR_SW_WAR
	.align		4
.L_129:
        /*0074*/ 	.byte	0x04, 0x36
        /*0076*/ 	.short	(.L_131 - .L_130)
.L_130:
        /*0078*/ 	.word	0x00000008
.L_131:


//--------------------- .nv.callgraph             --------------------------
	.section	.nv.callgraph,"",@"SHT_CUDA_CALLGRAPH"
	.align	4
	.sectionentsize	8
	.align		4
        /*0000*/ 	.word	0x00000000
	.align		4
        /*0004*/ 	.word	0xffffffff
	.align		4
        /*0008*/ 	.word	0x00000000
	.align		4
        /*000c*/ 	.word	0xfffffffe
	.align		4
        /*0010*/ 	.word	0x00000000
	.align		4
        /*0014*/ 	.word	0xfffffffd
	.align		4
        /*0018*/ 	.word	0x00000000
	.align		4
        /*001c*/ 	.word	0xfffffffc


//--------------------- .text._Z22transpose_diagonal_rowPfS_ii --------------------------
	.section	.text._Z22transpose_diagonal_rowPfS_ii,"ax",@progbits
	.align	128
        .global         _Z22transpose_diagonal_rowPfS_ii
        .type           _Z22transpose_diagonal_rowPfS_ii,@function
        .size           _Z22transpose_diagonal_rowPfS_ii,(.L_x_6 - _Z22transpose_diagonal_rowPfS_ii)
        .other          _Z22transpose_diagonal_rowPfS_ii,@"STO_CUDA_ENTRY STV_DEFAULT"
_Z22transpose_diagonal_rowPfS_ii:
.text._Z22transpose_diagonal_rowPfS_ii:
[----:B------:R-:W-:Y:S01]  /*0000*/  LDC R1, c[0x0][0x37c] ;  /* 0x0000df00ff017b82 */ /* 0x000fe20000000800 */
[----:B------:R-:W0:Y:S01]  /*0010*/  LDCU UR5, c[0x0][0x370] ;  /* 0x00006e00ff0577ac */ /* 0x000e220008000800 */
[----:B------:R-:W1:Y:S06]  /*0020*/  S2R R5, SR_CTAID.X ;  /* 0x0000000000057919 */ /* 0x000e6c0000002500 */
[----:B------:R-:W1:Y:S01]  /*0030*/  S2UR UR4, SR_CTAID.Y ;  /* 0x00000000000479c3 */ /* 0x000e620000002600 */
[----:B------:R-:W2:Y:S01]  /*0040*/  LDCU.64 UR6, c[0x0][0x390] ;  /* 0x00007200ff0677ac */ /* 0x000ea20008000a00 */
[----:B0-----:R-:W0:Y:S01]  /*0050*/  I2F.U32.RP R4, UR5 ;  /* 0x0000000500047d06 */ /* 0x001e220008209000 */
[----:B------:R-:W-:-:S07]  /*0060*/  ISETP.NE.U32.AND P1, PT, RZ, UR5, PT ;  /* 0x00000005ff007c0c */ /* 0x000fce000bf25070 */
[----:B0-----:R-:W0:Y:S01]  /*0070*/  MUFU.RCP R4, R4 ;  /* 0x0000000400047308 */ /* 0x001e220000001000 */
[----:B-1----:R-:W-:Y:S02]  /*0080*/  IADD3 R0, PT, PT, R5, UR4, RZ ;  /* 0x0000000405007c10 */ /* 0x002fe4000fffe0ff */
[----:B0-----:R-:W-:-:S05]  /*0090*/  IADD3 R2, PT, PT, R4, 0xffffffe, RZ ;  /* 0x0ffffffe04027810 */ /* 0x001fca0007ffe0ff */
[----:B------:R0:W1:Y:S02]  /*00a0*/  F2I.FTZ.U32.TRUNC.NTZ R3, R2 ;  /* 0x0000000200037305 */ /* 0x000064000021f000 */
[----:B0-----:R-:W-:Y:S01]  /*00b0*/  HFMA2 R2, -RZ, RZ, 0, 0 ;  /* 0x00000000ff027431 */ /* 0x001fe200000001ff */
[----:B-1----:R-:W-:-:S05]  /*00c0*/  IADD3 R7, PT, PT, RZ, -R3, RZ ;  /* 0x80000003ff077210 */ /* 0x002fca0007ffe0ff */
[----:B------:R-:W-:-:S04]  /*00d0*/  IMAD R7, R7, UR5, RZ ;  /* 0x0000000507077c24 */ /* 0x000fc8000f8e02ff */
[----:B------:R-:W-:Y:S02]  /*00e0*/  IMAD.HI.U32 R3, R3, R7, R2 ;  /* 0x0000000703037227 */ /* 0x000fe400078e0002 */
[----:B------:R-:W0:Y:S04]  /*00f0*/  S2R R7, SR_TID.Y ;  /* 0x0000000000077919 */ /* 0x000e280000002200 */
[----:B------:R-:W-:Y:S01]  /*0100*/  IMAD.HI.U32 R3, R3, R0, RZ ;  /* 0x0000000003037227 */ /* 0x000fe200078e00ff */
[----:B------:R-:W1:Y:S04]  /*0110*/  S2R R2, SR_TID.X ;  /* 0x0000000000027919 */ /* 0x000e680000002100 */
[----:B------:R-:W-:-:S05]  /*0120*/  IADD3 R3, PT, PT, -R3, RZ, RZ ;  /* 0x000000ff03037210 */ /* 0x000fca0007ffe1ff */
[----:B------:R-:W-:-:S05]  /*0130*/  IMAD R0, R3, UR5, R0 ;  /* 0x0000000503007c24 */ /* 0x000fca000f8e0200 */
[----:B------:R-:W-:-:S13]  /*0140*/  ISETP.GE.U32.AND P0, PT, R0, UR5, PT ;  /* 0x0000000500007c0c */ /* 0x000fda000bf06070 */
[----:B------:R-:W-:-:S04]  /*0150*/  @P0 IADD3 R0, PT, PT, R0, -UR5, RZ ;  /* 0x8000000500000c10 */ /* 0x000fc8000fffe0ff */
[----:B------:R-:W-:-:S13]  /*0160*/  ISETP.GE.U32.AND P0, PT, R0, UR5, PT ;  /* 0x0000000500007c0c */ /* 0x000fda000bf06070 */
[----:B------:R-:W-:Y:S02]  /*0170*/  @P0 IADD3 R0, PT, PT, R0, -UR5, RZ ;  /* 0x8000000500000c10 */ /* 0x000fe4000fffe0ff */
[----:B------:R-:W-:-:S05]  /*0180*/  @!P1 LOP3.LUT R0, RZ, UR5, RZ, 0x33, !PT ;  /* 0x00000005ff009c12 */ /* 0x000fca000f8e33ff */
[----:B0-----:R-:W-:Y:S02]  /*0190*/  IMAD R7, R0, UR4, R7 ;  /* 0x0000000400077c24 */ /* 0x001fe4000f8e0207 */
[----:B-1----:R-:W-:-:S03]  /*01a0*/  IMAD R0, R5, R5, R2 ;  /* 0x0000000505007224 */ /* 0x002fc600078e0202 */
[----:B--2---:R-:W-:-:S04]  /*01b0*/  ISETP.GE.AND P0, PT, R7, UR7, PT ;  /* 0x0000000707007c0c */ /* 0x004fc8000bf06270 */
[----:B------:R-:W-:-:S13]  /*01c0*/  ISETP.GE.OR P0, PT, R0, UR6, P0 ;  /* 0x0000000600007c0c */ /* 0x000fda0008706670 */
[----:B------:R-:W-:Y:S05]  /*01d0*/  @P0 EXIT ;  /* 0x000000000000094d */ /* 0x000fea0003800000 */
[----:B------:R-:W0:Y:S01]  /*01e0*/  LDC.64 R2, c[0x0][0x380] ;  /* 0x0000e000ff027b82 */ /* 0x000e220000000a00 */
[----:B------:R-:W1:Y:S01]  /*01f0*/  LDCU.64 UR4, c[0x0][0x358] ;  /* 0x00006b00ff0477ac */ /* 0x000e620008000a00 */
[----:B------:R-:W-:-:S04]  /*0200*/  IMAD R5, R7, UR6, R0 ;  /* 0x0000000607057c24 */ /* 0x000fc8000f8e0200 */
[----:B0-----:R-:W-:Y:S02]  /*0210*/  IMAD.WIDE R2, R5, 0x4, R2 ;  /* 0x0000000405027825 */ /* 0x001fe400078e0202 */
[----:B------:R-:W0:Y:S04]  /*0220*/  LDC.64 R4, c[0x0][0x388] ;  /* 0x0000e200ff047b82 */ /* 0x000e280000000a00 */
[----:B-1----:R-:W2:Y:S01]  /*0230*/  LDG.E R3, desc[UR4][R2.64] ;  /* 0x0000000402037981 */ /* 0x002ea2000c1e1900 */
[----:B------:R-:W-:-:S04]  /*0240*/  IMAD R7, R0, UR7, R7 ;  /* 0x0000000700077c24 */ /* 0x000fc8000f8e0207 */
[----:B0-----:R-:W-:-:S05]  /*0250*/  IMAD.WIDE R4, R7, 0x4, R4 ;  /* 0x0000000407047825 */ /* 0x001fca00078e0204 */
[----:B--2---:R-:W-:Y:S01]  /*0260*/  STG.E desc[UR4][R4.64], R3 ;  /* 0x0000000304007986 */ /* 0x004fe2000c101904 */
[----:B------:R-:W-:Y:S05]  /*0270*/  EXIT ;  /* 0x000000000000794d */ /* 0x000fea0003800000 */
.L_x_0:
[----:B------:R-:W-:-:S00]  /*0280*/  BRA `(.L_x_0) ;  /* 0xfffffffc00fc7947 */ /* 0x000fc0000383ffff */
[----:B------:R-:W-:-:S00]  /*0290*/  NOP ;  /* 0x0000000000007918 */ /* 0x000fc00000000000 */
        /* <DEDUP_REMOVED lines=14> */
.L_x_6:


//--------------------- .text._Z19transposeUnroll4RowPfS_ii --------------------------
	.section	.text._Z19transposeUnroll4RowPfS_ii,"ax",@progbits
	.align	128
        .global         _Z19transposeUnroll4RowPfS_ii
        .type           _Z19transposeUnroll4RowPfS_ii,@function
        .size           _Z19transposeUnroll4RowPfS_ii,(.L_x_7 - _Z19transposeUnroll4RowPfS_ii)
        .other          _Z19transposeUnroll4RowPfS_ii,@"STO_CUDA_ENTRY STV_DEFAULT"
_Z19transposeUnroll4RowPfS_ii:
.text._Z19transposeUnroll4RowPfS_ii:
[----:B------:R-:W-:Y:S01]  /*0000*/  LDC R1, c[0x0][0x37c] ;  /* 0x0000df00ff017b82 */ /* 0x000fe20000000800 */
[----:B------:R-:W0:Y:S07]  /*0010*/  S2R R3, SR_TID.X ;  /* 0x0000000000037919 */ /* 0x000e2e0000002100 */
[----:B------:R-:W1:Y:S01]  /*0020*/  S2UR UR4, SR_CTAID.X ;  /* 0x00000000000479c3 */ /* 0x000e620000002500 */
[----:B------:R-:W2:Y:S01]  /*0030*/  LDCU.64 UR6, c[0x0][0x390] ;  /* 0x00007200ff0677ac */ /* 0x000ea20008000a00 */
[----:B------:R-:W3:Y:S01]  /*0040*/  S2R R4, SR_CTAID.Y ;  /* 0x0000000000047919 */ /* 0x000ee20000002600 */
[----:B------:R-:W3:Y:S05]  /*0050*/  S2R R5, SR_TID.Y ;  /* 0x0000000000057919 */ /* 0x000eea0000002200 */
[----:B------:R-:W1:Y:S01]  /*0060*/  LDC R0, c[0x0][0x360] ;  /* 0x0000d800ff007b82 */ /* 0x000e620000000800 */
[----:B------:R-:W3:Y:S01]  /*0070*/  LDCU UR5, c[0x0][0x364] ;  /* 0x00006c80ff0577ac */ /* 0x000ee20008000800 */
[----:B-1----:R-:W-:-:S05]  /*0080*/  IMAD R2, R0, UR4, RZ ;  /* 0x0000000400027c24 */ /* 0x002fca000f8e02ff */
[----:B0-----:R-:W-:Y:S01]  /*0090*/  LEA R3, R2, R3, 0x2 ;  /* 0x0000000302037211 */ /* 0x001fe200078e10ff */
[----:B---3--:R-:W-:-:S04]  /*00a0*/  IMAD R2, R4, UR5, R5 ;  /* 0x0000000504027c24 */ /* 0x008fc8000f8e0205 */
[--C-:B------:R-:W-:Y:S01]  /*00b0*/  IMAD R4, R0, 0x3, R3.reuse ;  /* 0x0000000300047824 */ /* 0x100fe200078e0203 */
[C---:B--2---:R-:W-:Y:S01]  /*00c0*/  ISETP.GE.U32.AND P0, PT, R2.reuse, UR7, PT ;  /* 0x0000000702007c0c */ /* 0x044fe2000bf06070 */
[----:B------:R-:W-:Y:S02]  /*00d0*/  IMAD R9, R2, UR6, R3 ;  /* 0x0000000602097c24 */ /* 0x000fe4000f8e0203 */
[----:B------:R-:W-:Y:S01]  /*00e0*/  IMAD R13, R3, UR7, R2 ;  /* 0x00000007030d7c24 */ /* 0x000fe2000f8e0202 */
[----:B------:R-:W-:-:S13]  /*00f0*/  ISETP.GE.U32.OR P0, PT, R4, UR6, P0 ;  /* 0x0000000604007c0c */ /* 0x000fda0008706470 */
[----:B------:R-:W-:Y:S05]  /*0100*/  @P0 EXIT ;  /* 0x000000000000094d */ /* 0x000fea0003800000 */
[----:B------:R-:W0:Y:S01]  /*0110*/  LDC.64 R4, c[0x0][0x380] ;  /* 0x0000e000ff047b82 */ /* 0x000e220000000a00 */
[----:B------:R-:W1:Y:S07]  /*0120*/  LDCU.64 UR4, c[0x0][0x358] ;  /* 0x00006b00ff0477ac */ /* 0x000e6e0008000a00 */
[----:B------:R-:W2:Y:S01]  /*0130*/  LDC.64 R2, c[0x0][0x388] ;  /* 0x0000e200ff027b82 */ /* 0x000ea20000000a00 */
[----:B0-----:R-:W-:-:S05]  /*0140*/  IMAD.WIDE.U32 R6, R9, 0x4, R4 ;  /* 0x0000000409067825 */ /* 0x001fca00078e0004 */
[----:B-1----:R-:W3:Y:S01]  /*0150*/  LDG.E R17, desc[UR4][R6.64] ;  /* 0x0000000406117981 */ /* 0x002ee2000c1e1900 */
[----:B------:R-:W-:Y:S01]  /*0160*/  IADD3 R15, PT, PT, R9, R0, RZ ;  /* 0x00000000090f7210 */ /* 0x000fe20007ffe0ff */
[----:B--2---:R-:W-:-:S04]  /*0170*/  IMAD.WIDE.U32 R8, R13, 0x4, R2 ;  /* 0x000000040d087825 */ /* 0x004fc800078e0002 */
[C---:B------:R-:W-:Y:S01]  /*0180*/  IMAD.WIDE.U32 R10, R15.reuse, 0x4, R4 ;  /* 0x000000040f0a7825 */ /* 0x040fe200078e0004 */
[----:B------:R-:W-:Y:S01]  /*0190*/  IADD3 R21, PT, PT, R15, R0, RZ ;  /* 0x000000000f157210 */ /* 0x000fe20007ffe0ff */
[----:B---3--:R-:W-:Y:S04]  /*01a0*/  STG.E desc[UR4][R8.64], R17 ;  /* 0x0000001108007986 */ /* 0x008fe8000c101904 */
[----:B------:R-:W2:Y:S01]  /*01b0*/  LDG.E R11, desc[UR4][R10.64] ;  /* 0x000000040a0b7981 */ /* 0x000ea2000c1e1900 */
[----:B------:R-:W-:Y:S02]  /*01c0*/  IMAD R19, R0, UR7, R13 ;  /* 0x0000000700137c24 */ /* 0x000fe4000f8e020d */
[----:B------:R-:W-:-:S04]  /*01d0*/  IMAD.WIDE.U32 R14, R21, 0x4, R4 ;  /* 0x00000004150e7825 */ /* 0x000fc800078e0004 */
[----:B------:R-:W-:Y:S01]  /*01e0*/  IMAD.WIDE.U32 R12, R19, 0x4, R2 ;  /* 0x00000004130c7825 */ /* 0x000fe200078e0002 */
[----:B------:R-:W-:-:S04]  /*01f0*/  IADD3 R21, PT, PT, R21, R0, RZ ;  /* 0x0000000015157210 */ /* 0x000fc80007ffe0ff */
[----:B--2---:R-:W-:Y:S04]  /*0200*/  STG.E desc[UR4][R12.64], R11 ;  /* 0x0000000b0c007986 */ /* 0x004fe8000c101904 */
[----:B------:R-:W2:Y:S01]  /*0210*/  LDG.E R15, desc[UR4][R14.64] ;  /* 0x000000040e0f7981 */ /* 0x000ea2000c1e1900 */
[----:B------:R-:W-:Y:S02]  /*0220*/  IMAD R19, R0, UR7, R19 ;  /* 0x0000000700137c24 */ /* 0x000fe4000f8e0213 */
[----:B------:R-:W-:-:S04]  /*0230*/  IMAD.WIDE.U32 R4, R21, 0x4, R4 ;  /* 0x0000000415047825 */ /* 0x000fc800078e0004 */
[----:B------:R-:W-:-:S05]  /*0240*/  IMAD.WIDE.U32 R6, R19, 0x4, R2 ;  /* 0x0000000413067825 */ /* 0x000fca00078e0002 */
[----:B--2---:R-:W-:Y:S04]  /*0250*/  STG.E desc[UR4][R6.64], R15 ;  /* 0x0000000f06007986 */ /* 0x004fe8000c101904 */
[----:B------:R-:W2:Y:S01]  /*0260*/  LDG.E R5, desc[UR4][R4.64] ;  /* 0x0000000404057981 */ /* 0x000ea2000c1e1900 */
[----:B------:R-:W-:-:S04]  /*0270*/  IMAD R19, R0, UR7, R19 ;  /* 0x0000000700137c24 */ /* 0x000fc8000f8e0213 */
[----:B------:R-:W-:-:S05]  /*0280*/  IMAD.WIDE.U32 R2, R19, 0x4, R2 ;  /* 0x0000000413027825 */ /* 0x000fca00078e0002 */
[----:B--2---:R-:W-:Y:S01]  /*0290*/  STG.E desc[UR4][R2.64], R5 ;  /* 0x0000000502007986 */ /* 0x004fe2000c101904 */
[----:B------:R-:W-:Y:S05]  /*02a0*/  EXIT ;  /* 0x000000000000794d */ /* 0x000fea0003800000 */
.L_x_1:
        /* <DEDUP_REMOVED lines=13> */
.L_x_7:


//--------------------- .text._Z11copy_columnPfS_ii --------------------------
	.section	.text._Z11copy_columnPfS_ii,"ax",@progbits
	.align	128
        .global         _Z11copy_columnPfS_ii
        .type           _Z11copy_columnPfS_ii,@function
        .size           _Z11copy_columnPfS_ii,(.L_x_8 - _Z11copy_columnPfS_ii)
        .other          _Z11copy_columnPfS_ii,@"STO_CUDA_ENTRY STV_DEFAULT"
_Z11copy_columnPfS_ii:
.text._Z11copy_columnPfS_ii:
[----:B------:R-:W-:Y:S01]  /*0000*/  LDC R1, c[0x0][0x37c] ;  /* 0x0000df00ff017b82 */ /* 0x000fe20000000800 */
[----:B------:R-:W0:Y:S07]  /*0010*/  S2R R2, SR_TID.Y ;  /* 0x0000000000027919 */ /* 0x000e2e0000002200 */
[----:B------:R-:W1:Y:S01]  /*0020*/  LDC R0, c[0x0][0x360] ;  /* 0x0000d800ff007b82 */ /* 0x000e620000000800 */
[----:B------:R-:W2:Y:S01]  /*0030*/  LDCU.64 UR6, c[0x0][0x390] ;  /* 0x00007200ff0677ac */ /* 0x000ea20008000a00 */
[----:B------:R-:W1:Y:S06]  /*0040*/  S2R R3, SR_TID.X ;  /* 0x0000000000037919 */ /* 0x000e6c0000002100 */
[----:B------:R-:W0:Y:S08]  /*0050*/  S2UR UR5, SR_CTAID.Y ;  /* 0x00000000000579c3 */ /* 0x000e300000002600 */
[----:B------:R-:W0:Y:S08]  /*0060*/  LDC R5, c[0x0][0x364] ;  /* 0x0000d900ff057b82 */ /* 0x000e300000000800 */
[----:B------:R-:W1:Y:S01]  /*0070*/  S2UR UR4, SR_CTAID.X ;  /* 0x00000000000479c3 */ /* 0x000e620000002500 */
[----:B0-----:R-:W-:-:S05]  /*0080*/  IMAD R5, R5, UR5, R2 ;  /* 0x0000000505057c24 */ /* 0x001fca000f8e0202 */
[----:B--2---:R-:W-:Y:S01]  /*0090*/  ISETP.GE.AND P0, PT, R5, UR7, PT ;  /* 0x0000000705007c0c */ /* 0x004fe2000bf06270 */
[----:B-1----:R-:W-:-:S05]  /*00a0*/  IMAD R0, R0, UR4, R3 ;  /* 0x0000000400007c24 */ /* 0x002fca000f8e0203 */
[----:B------:R-:W-:-:S13]  /*00b0*/  ISETP.GE.OR P0, PT, R0, UR6, P0 ;  /* 0x0000000600007c0c */ /* 0x000fda0008706670 */
[----:B------:R-:W-:Y:S05]  /*00c0*/  @P0 EXIT ;  /* 0x000000000000094d */ /* 0x000fea0003800000 */
[----:B------:R-:W0:Y:S01]  /*00d0*/  LDC.64 R2, c[0x0][0x380] ;  /* 0x0000e000ff027b82 */ /* 0x000e220000000a00 */
[----:B------:R-:W1:Y:S01]  /*00e0*/  LDCU.64 UR4, c[0x0][0x358] ;  /* 0x00006b00ff0477ac */ /* 0x000e620008000a00 */
[----:B------:R-:W-:-:S06]  /*00f0*/  IMAD R7, R0, UR7, R5 ;  /* 0x0000000700077c24 */ /* 0x000fcc000f8e0205 */
[----:B------:R-:W2:Y:S01]  /*0100*/  LDC.64 R4, c[0x0][0x388] ;  /* 0x0000e200ff047b82 */ /* 0x000ea20000000a00 */
[----:B0-----:R-:W-:-:S06]  /*0110*/  IMAD.WIDE R2, R7, 0x4, R2 ;  /* 0x0000000407027825 */ /* 0x001fcc00078e0202 */
[----:B-1----:R-:W3:Y:S01]  /*0120*/  LDG.E R3, desc[UR4][R2.64] ;  /* 0x0000000402037981 */ /* 0x002ee2000c1e1900 */
[----:B--2---:R-:W-:-:S05]  /*0130*/  IMAD.WIDE R4, R7, 0x4, R4 ;  /* 0x0000000407047825 */ /* 0x004fca00078e0204 */
[----:B---3--:R-:W-:Y:S01]  /*0140*/  STG.E desc[UR4][R4.64], R3 ;  /* 0x0000000304007986 */ /* 0x008fe2000c101904 */
[----:B------:R-:W-:Y:S05]  /*0150*/  EXIT ;  /* 0x000000000000794d */ /* 0x000fea0003800000 */
.L_x_2:
        /* <DEDUP_REMOVED lines=10> */
.L_x_8:


//--------------------- .text._Z8copy_rowPfS_ii   --------------------------
	.section	.text._Z8copy_rowPfS_ii,"ax",@progbits
	.align	128
        .global         _Z8copy_rowPfS_ii
        .type           _Z8copy_rowPfS_ii,@function
        .size           _Z8copy_rowPfS_ii,(.L_x_9 - _Z8copy_rowPfS_ii)
        .other          _Z8copy_rowPfS_ii,@"STO_CUDA_ENTRY STV_DEFAULT"
_Z8copy_rowPfS_ii:
.text._Z8copy_rowPfS_ii:
        /* <DEDUP_REMOVED lines=22> */
.L_x_3:
        /* <DEDUP_REMOVED lines=10> */
.L_x_9:


//--------------------- .text._Z44read_stride_write_coalesced_matrix_transposePfS_ii --------------------------
	.section	.text._Z44read_stride_write_coalesced_matrix_transposePfS_ii,"ax",@progbits
	.align	128
        .global         _Z44read_stride_write_coalesced_matrix_transposePfS_ii
        .type           _Z44read_stride_write_coalesced_matrix_transposePfS_ii,@function
        .size           _Z44read_stride_write_coalesced_matrix_transposePfS_ii,(.L_x_10 - _Z44read_stride_write_coalesced_matrix_transposePfS_ii)
        .other          _Z44read_stride_write_coalesced_matrix_transposePfS_ii,@"STO_CUDA_ENTRY STV_DEFAULT"
_Z44read_stride_write_coalesced_matrix_transposePfS_ii:
.text._Z44read_stride_write_coalesced_matrix_transposePfS_ii:
        /* <DEDUP_REMOVED lines=23> */
.L_x_4:
        /* <DEDUP_REMOVED lines=9> */
.L_x_10:


//--------------------- .text._Z44read_coalesced_write_stride_matrix_transposePfS_ii --------------------------
	.section	.text._Z44read_coalesced_write_stride_matrix_transposePfS_ii,"ax",@progbits
	.align	128
        .global         _Z44read_coalesced_write_stride_matrix_transposePfS_ii
        .type           _Z44read_coalesced_write_stride_matrix_transposePfS_ii,@function
        .size           _Z44read_coalesced_write_stride_matrix_transposePfS_ii,(.L_x_11 - _Z44read_coalesced_write_stride_matrix_transposePfS_ii)
        .other          _Z44read_coalesced_write_stride_matrix_transposePfS_ii,@"STO_CUDA_ENTRY STV_DEFAULT"
_Z44read_coalesced_write_stride_matrix_transposePfS_ii:
.text._Z44read_coalesced_write_stride_matrix_transposePfS_ii:
        /* <DEDUP_REMOVED lines=23> */
.L_x_5:
        /* <DEDUP_REMOVED lines=9> */
.L_x_11:


//--------------------- .nv.shared.reserved.0     --------------------------
	.section	.nv.shared.reserved.0,"aw",@nobits
	.weak		__nv_reservedSMEM_offset_0_alias
	.size		__nv_reservedSMEM_offset_0_alias, 0, 64
	.other		__nv_reservedSMEM_offset_0_alias,@"STO_CUDA_RESERVED_SHARED STV_DEFAULT"
__nv_reservedSMEM_offset_0_alias:
	.zero		0
	.zero		64


//--------------------- .nv.constant0._Z22transpose_diagonal_rowPfS_ii --------------------------
	.section	.nv.constant0._Z22transpose_diagonal_rowPfS_ii,"a",@progbits
	.sectionflags	@""
	.align	4
.nv.constant0._Z22transpose_diagonal_rowPfS_ii:
	.zero		920


//--------------------- .nv.constant0._Z19transposeUnroll4RowPfS_ii --------------------------
	.section	.nv.constant0._Z19transposeUnroll4RowPfS_ii,"a",@progbits
	.sectionflags	@""
	.align	4
.nv.constant0._Z19transposeUnroll4RowPfS_ii:
	.zero		920


//--------------------- .nv.constant0._Z11copy_columnPfS_ii --------------------------
	.section	.nv.constant0._Z11copy_columnPfS_ii,"a",@progbits
	.sectionflags	@""
	.align	4
.nv.constant0._Z11copy_columnPfS_ii:
	.zero		920


//--------------------- .nv.constant0._Z8copy_rowPfS_ii --------------------------
	.section	.nv.constant0._Z8copy_rowPfS_ii,"a",@progbits
	.sectionflags	@""
	.align	4
.nv.constant0._Z8copy_rowPfS_ii:
	.zero		920


//--------------------- .nv.constant0._Z44read_stride_write_coalesced_matrix_transposePfS_ii --------------------------
	.section	.nv.constant0._Z44read_stride_write_coalesced_matrix_transposePfS_ii,"a",@progbits
	.sectionflags	@""
	.align	4
.nv.constant0._Z44read_stride_write_coalesced_matrix_transposePfS_ii:
	.zero		920


//--------------------- .nv.constant0._Z44read_coalesced_write_stride_matrix_transposePfS_ii --------------------------
	.section	.nv.constant0._Z44read_coalesced_write_stride_matrix_transposePfS_ii,"a",@progbits
	.sectionflags	@""
	.align	4
.nv.constant0._Z44read_coalesced_write_stride_matrix_transposePfS_ii:
	.zero		920


//--------------------- SYMBOLS --------------------------

	.type		.nv.reservedSmem.offset0,@object
	.size		.nv.reservedSmem.offset0,0x4
